	.headerflags	@"EF_CUDA_TEXMODE_UNIFIED EF_CUDA_64BIT_ADDRESS EF_CUDA_ACCELERATORS EF_CUDA_SM90 EF_CUDA_VIRTUAL_SM(EF_CUDA_SM90)"
	.elftype	@"ET_EXEC"


//--------------------- .nv.info                  --------------------------
	.section	.nv.info,"",@"SHT_CUDA_INFO"
	.align	4


	//----- nvinfo : EIATTR_REGCOUNT
	.align		4
        /*0000*/ 	.byte	0x04, 0x2f
        /*0002*/ 	.short	(.L_3 - .L_2)
	.align		4
.L_2:
        /*0004*/ 	.word	index@(triton_poi_fused__native_batch_norm_legit_no_training_relu_4)
        /*0008*/ 	.word	0x00000016


	//----- nvinfo : EIATTR_MIN_STACK_SIZE
	.align		4
.L_3:
        /*000c*/ 	.byte	0x04, 0x12
        /*000e*/ 	.short	(.L_5 - .L_4)
	.align		4
.L_4:
        /*0010*/ 	.word	index@(triton_poi_fused__native_batch_norm_legit_no_training_relu_4)
        /*0014*/ 	.word	0x00000000


	//----- nvinfo : EIATTR_FRAME_SIZE
	.align		4
.L_5:
        /*0018*/ 	.byte	0x04, 0x11
        /*001a*/ 	.short	(.L_7 - .L_6)
	.align		4
.L_6:
        /*001c*/ 	.word	index@(triton_poi_fused__native_batch_norm_legit_no_training_relu_4)
        /*0020*/ 	.word	0x00000000


	//----- nvinfo : EIATTR_MIN_STACK_SIZE
	.align		4
.L_7:
        /*0024*/ 	.byte	0x04, 0x12
        /*0026*/ 	.short	(.L_9 - .L_8)
	.align		4
.L_8:
        /*0028*/ 	.word	index@(triton_poi_fused__native_batch_norm_legit_no_training_relu_4)
        /*002c*/ 	.word	0x00000000
.L_9:


//--------------------- .nv.info.triton_poi_fused__native_batch_norm_legit_no_training_relu_4 --------------------------
	.section	.nv.info.triton_poi_fused__native_batch_norm_legit_no_training_relu_4,"",@"SHT_CUDA_INFO"
	.sectionflags	@""
	.align	4


	//----- nvinfo : EIATTR_CUDA_API_VERSION
	.align		4
        /*0000*/ 	.byte	0x04, 0x37
        /*0002*/ 	.short	(.L_11 - .L_10)
.L_10:
        /*0004*/ 	.word	0x0000007c


	//----- nvinfo : EIATTR_KPARAM_INFO
	.align		4
.L_11:
        /*0008*/ 	.byte	0x04, 0x17
        /*000a*/ 	.short	(.L_13 - .L_12)
.L_12:
        /*000c*/ 	.word	0x00000000
        /*0010*/ 	.short	0x0006
        /*0012*/ 	.short	0x0030
        /*0014*/ 	.byte	0x00, 0xf0, 0x11, 0x00


	//----- nvinfo : EIATTR_KPARAM_INFO
	.align		4
.L_13:
        /*0018*/ 	.byte	0x04, 0x17
        /*001a*/ 	.short	(.L_15 - .L_14)
.L_14:
        /*001c*/ 	.word	0x00000000
        /*0020*/ 	.short	0x0005
        /*0022*/ 	.short	0x0028
        /*0024*/ 	.byte	0x00, 0xf4, 0x21, 0x00


	//----- nvinfo : EIATTR_KPARAM_INFO
	.align		4
.L_15:
        /*0028*/ 	.byte	0x04, 0x17
        /*002a*/ 	.short	(.L_17 - .L_16)
.L_16:
        /*002c*/ 	.word	0x00000000
        /*0030*/ 	.short	0x0004
        /*0032*/ 	.short	0x0020
        /*0034*/ 	.byte	0x00, 0xf4, 0x21, 0x00


	//----- nvinfo : EIATTR_KPARAM_INFO
	.align		4
.L_17:
        /*0038*/ 	.byte	0x04, 0x17
        /*003a*/ 	.short	(.L_19 - .L_18)
.L_18:
        /*003c*/ 	.word	0x00000000
        /*0040*/ 	.short	0x0003
        /*0042*/ 	.short	0x0018
        /*0044*/ 	.byte	0x00, 0xf4, 0x21, 0x00


	//----- nvinfo : EIATTR_KPARAM_INFO
	.align		4
.L_19:
        /*0048*/ 	.byte	0x04, 0x17
        /*004a*/ 	.short	(.L_21 - .L_20)
.L_20:
        /*004c*/ 	.word	0x00000000
        /*0050*/ 	.short	0x0002
        /*0052*/ 	.short	0x0010
        /*0054*/ 	.byte	0x00, 0xf4, 0x21, 0x00


	//----- nvinfo : EIATTR_KPARAM_INFO
	.align		4
.L_21:
        /*0058*/ 	.byte	0x04, 0x17
        /*005a*/ 	.short	(.L_23 - .L_22)
.L_22:
        /*005c*/ 	.word	0x00000000
        /*0060*/ 	.short	0x0001
        /*0062*/ 	.short	0x0008
        /*0064*/ 	.byte	0x00, 0xf4, 0x21, 0x00


	//----- nvinfo : EIATTR_KPARAM_INFO
	.align		4
.L_23:
        /*0068*/ 	.byte	0x04, 0x17
        /*006a*/ 	.short	(.L_25 - .L_24)
.L_24:
        /*006c*/ 	.word	0x00000000
        /*0070*/ 	.short	0x0000
        /*0072*/ 	.short	0x0000
        /*0074*/ 	.byte	0x00, 0xf4, 0x21, 0x00


	//----- nvinfo : EIATTR_SPARSE_MMA_MASK
	.align		4
.L_25:
        /*0078*/ 	.byte	0x03, 0x50
        /*007a*/ 	.short	0x0000


	//----- nvinfo : EIATTR_MAXREG_COUNT
	.align		4
        /*007c*/ 	.byte	0x03, 0x1b
        /*007e*/ 	.short	0x00ff


	//----- nvinfo : EIATTR_EXIT_INSTR_OFFSETS
	.align		4
        /*0080*/ 	.byte	0x04, 0x1c
        /*0082*/ 	.short	(.L_27 - .L_26)


	//   ....[0]....
.L_26:
        /*0084*/ 	.word	0x00000410


	//   ....[1]....
        /*0088*/ 	.word	0x00000430


	//----- nvinfo : EIATTR_REQNTID
	.align		4
.L_27:
        /*008c*/ 	.byte	0x04, 0x10
        /*008e*/ 	.short	(.L_29 - .L_28)
.L_28:
        /*0090*/ 	.word	0x00000080
        /*0094*/ 	.word	0x00000001
        /*0098*/ 	.word	0x00000001


	//----- nvinfo : EIATTR_CBANK_PARAM_SIZE
	.align		4
.L_29:
        /*009c*/ 	.byte	0x03, 0x19
        /*009e*/ 	.short	0x0034


	//----- nvinfo : EIATTR_PARAM_CBANK
	.align		4
        /*00a0*/ 	.byte	0x04, 0x0a
        /*00a2*/ 	.short	(.L_31 - .L_30)
	.align		4
.L_30:
        /*00a4*/ 	.word	index@(.nv.constant0.triton_poi_fused__native_batch_norm_legit_no_training_relu_4)
        /*00a8*/ 	.short	0x0210
        /*00aa*/ 	.short	0x0034


	//----- nvinfo : EIATTR_SW_WAR
	.align		4
.L_31:
        /*00ac*/ 	.byte	0x04, 0x36
        /*00ae*/ 	.short	(.L_33 - .L_32)
.L_32:
        /*00b0*/ 	.word	0x00000008
.L_33:


//--------------------- .nv.callgraph             --------------------------
	.section	.nv.callgraph,"",@"SHT_CUDA_CALLGRAPH"
	.align	4
	.sectionentsize	8
	.align		4
        /*0000*/ 	.word	0x00000000
	.align		4
        /*0004*/ 	.word	0xffffffff
	.align		4
        /*0008*/ 	.word	0x00000000
	.align		4
        /*000c*/ 	.word	0xfffffffe
	.align		4
        /*0010*/ 	.word	0x00000000
	.align		4
        /*0014*/ 	.word	0xfffffffd
	.align		4
        /*0018*/ 	.word	0x00000000
	.align		4
        /*001c*/ 	.word	0xfffffffc


//--------------------- .nv.constant4             --------------------------
	.section	.nv.constant4,"a",@progbits
	.align	8
	.align		8
.nv.constant4:
        /*0000*/ 	.dword	_$_str
	.align		8
        /*0008*/ 	.dword	_$_str_$_2


//--------------------- .text.triton_poi_fused__native_batch_norm_legit_no_training_relu_4 --------------------------
	.section	.text.triton_poi_fused__native_batch_norm_legit_no_training_relu_4,"ax",@progbits
	.align	128
        .global         triton_poi_fused__native_batch_norm_legit_no_training_relu_4
        .type           triton_poi_fused__native_batch_norm_legit_no_training_relu_4,@function
        .size           triton_poi_fused__native_batch_norm_legit_no_training_relu_4,(.L_x_1 - triton_poi_fused__native_batch_norm_legit_no_training_relu_4)
        .other          triton_poi_fused__native_batch_norm_legit_no_training_relu_4,@"STO_CUDA_ENTRY STV_DEFAULT"
triton_poi_fused__native_batch_norm_legit_no_training_relu_4:
.text.triton_poi_fused__native_batch_norm_legit_no_training_relu_4:
[----:B------:R-:W0:Y:S01]  /*0000*/  LDC R1, c[0x0][0x28] ;  /* 0x00000a00ff017b82 */ /* 0x000e220000000800 */
[----:B------:R-:W1:Y:S07]  /*0010*/  S2R R0, SR_TID.X ;  /* 0x0000000000007919 */ /* 0x000e6e0000002100 */
[----:B------:R-:W2:Y:S01]  /*0020*/  LDC.64 R8, c[0x0][0x220] ;  /* 0x00008800ff087b82 */ /* 0x000ea20000000a00 */
[----:B------:R-:W-:Y:S01]  /*0030*/  ULDC.64 UR4, c[0x0][0x208] ;  /* 0x0000820000047ab9 */ /* 0x000fe20000000a00 */
[----:B------:R-:W3:Y:S06]  /*0040*/  S2R R3, SR_CTAID.X ;  /* 0x0000000000037919 */ /* 0x000eec0000002500 */
[----:B------:R-:W4:Y:S08]  /*0050*/  LDC.64 R12, c[0x0][0x210] ;  /* 0x00008400ff0c7b82 */ /* 0x000f300000000a00 */
[----:B------:R-:W5:Y:S08]  /*0060*/  LDC.64 R14, c[0x0][0x218] ;  /* 0x00008600ff0e7b82 */ /* 0x000f700000000a00 */
[----:B------:R-:W5:Y:S01]  /*0070*/  LDC.64 R16, c[0x0][0x228] ;  /* 0x00008a00ff107b82 */ /* 0x000f620000000a00 */
[----:B-1----:R-:W-:-:S07]  /*0080*/  SHF.L.U32 R0, R0, 0x1, RZ ;  /* 0x0000000100007819 */ /* 0x002fce00000006ff */
[----:B------:R-:W1:Y:S01]  /*0090*/  LDC.64 R18, c[0x0][0x230] ;  /* 0x00008c00ff127b82 */ /* 0x000e620000000a00 */
[----:B------:R-:W-:-:S04]  /*00a0*/  LOP3.LUT R0, R0, 0xfe, RZ, 0xc0, !PT ;  /* 0x000000fe00007812 */ /* 0x000fc800078ec0ff */
[----:B---3--:R-:W-:-:S04]  /*00b0*/  LEA R0, R3, R0, 0x8 ;  /* 0x0000000003007211 */ /* 0x008fc800078e40ff */
[C---:B------:R-:W-:Y:S01]  /*00c0*/  ISETP.GE.AND P0, PT, R0.reuse, 0xc00, PT ;  /* 0x00000c000000780c */ /* 0x040fe20003f06270 */
[----:B------:R-:W-:-:S05]  /*00d0*/  IMAD.HI R2, R0, 0x2aaaaaab, RZ ;  /* 0x2aaaaaab00027827 */ /* 0x000fca00078e02ff */
[----:B------:R-:W-:-:S04]  /*00e0*/  SHF.R.U32.HI R3, RZ, 0x1f, R2 ;  /* 0x0000001fff037819 */ /* 0x000fc80000011602 */
[----:B------:R-:W-:-:S05]  /*00f0*/  LEA.HI R3, R2, R3, RZ, 0x1d ;  /* 0x0000000302037211 */ /* 0x000fca00078fe8ff */
[----:B------:R-:W-:Y:S01]  /*0100*/  IMAD R11, R3, -0x30, R0 ;  /* 0xffffffd0030b7824 */ /* 0x000fe200078e0200 */
[----:B------:R-:W-:-:S03]  /*0110*/  CS2R R2, SRZ ;  /* 0x0000000000027805 */ /* 0x000fc6000001ff00 */
[----:B--2---:R-:W-:-:S05]  /*0120*/  IMAD.WIDE R8, R11, 0x4, R8 ;  /* 0x000000040b087825 */ /* 0x004fca00078e0208 */
[----:B------:R2:W3:Y:S01]  /*0130*/  @!P0 LDG.E.EL.64 R2, desc[UR4][R8.64] ;  /* 0x0000000408028981 */ /* 0x0004e2000c2e1b00 */
[----:B------:R-:W-:Y:S02]  /*0140*/  CS2R R4, SRZ ;  /* 0x0000000000047805 */ /* 0x000fe4000001ff00 */
[----:B------:R-:W-:Y:S01]  /*0150*/  CS2R R6, SRZ ;  /* 0x0000000000067805 */ /* 0x000fe2000001ff00 */
[----:B----4-:R-:W-:-:S04]  /*0160*/  IMAD.WIDE R12, R0, 0x4, R12 ;  /* 0x00000004000c7825 */ /* 0x010fc800078e020c */
[C---:B-----5:R-:W-:Y:S01]  /*0170*/  IMAD.WIDE R14, R11.reuse, 0x4, R14 ;  /* 0x000000040b0e7825 */ /* 0x060fe200078e020e */
[----:B------:R-:W4:Y:S01]  /*0180*/  @!P0 LDG.E.64 R4, desc[UR4][R12.64] ;  /* 0x000000040c048981 */ /* 0x000f22000c1e1b00 */
[----:B--2---:R-:W-:Y:S02]  /*0190*/  CS2R R8, SRZ ;  /* 0x0000000000087805 */ /* 0x004fe4000001ff00 */
[C---:B0-----:R-:W-:Y:S01]  /*01a0*/  IMAD.WIDE R16, R11.reuse, 0x4, R16 ;  /* 0x000000040b107825 */ /* 0x041fe200078e0210 */
[----:B------:R0:W4:Y:S03]  /*01b0*/  @!P0 LDG.E.EL.64 R6, desc[UR4][R14.64] ;  /* 0x000000040e068981 */ /* 0x000126000c2e1b00 */
[----:B-1----:R-:W-:Y:S01]  /*01c0*/  IMAD.WIDE R18, R11, 0x4, R18 ;  /* 0x000000040b127825 */ /* 0x002fe200078e0212 */
[----:B------:R-:W-:-:S04]  /*01d0*/  CS2R R10, SRZ ;  /* 0x00000000000a7805 */ /* 0x000fc8000001ff00 */
[----:B------:R-:W2:Y:S04]  /*01e0*/  @!P0 LDG.E.EL.64 R8, desc[UR4][R18.64] ;  /* 0x0000000412088981 */ /* 0x000ea8000c2e1b00 */
[----:B------:R-:W2:Y:S01]  /*01f0*/  @!P0 LDG.E.EL.64 R10, desc[UR4][R16.64] ;  /* 0x00000004100a8981 */ /* 0x000ea2000c2e1b00 */
[----:B0-----:R-:W-:Y:S01]  /*0200*/  HFMA2.MMA R14, -RZ, RZ, 1.625, 0 ;  /* 0x3e800000ff0e7435 */ /* 0x001fe200000001ff */
[----:B---3--:R-:W-:Y:S01]  /*0210*/  FADD R2, R2, 9.9999997473787516356e-06 ;  /* 0x3727c5ac02027421 */ /* 0x008fe20000000000 */
[----:B------:R-:W-:-:S03]  /*0220*/  FADD R3, R3, 9.9999997473787516356e-06 ;  /* 0x3727c5ac03037421 */ /* 0x000fc60000000000 */
[----:B------:R-:W0:Y:S08]  /*0230*/  MUFU.SQRT R12, R2 ;  /* 0x00000002000c7308 */ /* 0x000e300000002000 */
[----:B------:R1:W3:Y:S01]  /*0240*/  MUFU.SQRT R13, R3 ;  /* 0x00000003000d7308 */ /* 0x0002e20000002000 */
[C---:B0-----:R-:W-:Y:S02]  /*0250*/  FSETP.GT.AND P1, PT, R12.reuse, 8.50705917302346158658e+37, PT ;  /* 0x7e8000000c00780b */ /* 0x041fe40003f24000 */
[----:B------:R-:W-:Y:S01]  /*0260*/  FSETP.GEU.AND P3, PT, R12, 1.175494350822287508e-38, PT ;  /* 0x008000000c00780b */ /* 0x000fe20003f6e000 */
[----:B-1----:R-:W0:Y:S01]  /*0270*/  LDC.64 R2, c[0x0][0x238] ;  /* 0x00008e00ff027b82 */ /* 0x002e220000000a00 */
[----:B---3--:R-:W-:-:S02]  /*0280*/  FSETP.GT.AND P2, PT, R13, 8.50705917302346158658e+37, PT ;  /* 0x7e8000000d00780b */ /* 0x008fc40003f44000 */
[----:B------:R-:W-:-:S07]  /*0290*/  FSETP.GEU.AND P4, PT, R13, 1.175494350822287508e-38, PT ;  /* 0x008000000d00780b */ /* 0x000fce0003f8e000 */
[----:B------:R-:W-:-:S04]  /*02a0*/  @P1 FMUL R12, R12, 0.25 ;  /* 0x3e8000000c0c1820 */ /* 0x000fc80000400000 */
[----:B------:R-:W-:Y:S01]  /*02b0*/  @!P3 FMUL R12, R12, 16777216 ;  /* 0x4b8000000c0cb820 */ /* 0x000fe20000400000 */
[----:B------:R-:W-:-:S04]  /*02c0*/  @P2 FMUL R13, R13, 0.25 ;  /* 0x3e8000000d0d2820 */ /* 0x000fc80000400000 */
[----:B------:R-:W-:Y:S01]  /*02d0*/  @!P4 FMUL R13, R13, 16777216 ;  /* 0x4b8000000d0dc820 */ /* 0x000fe20000400000 */
[----:B------:R-:W1:Y:S01]  /*02e0*/  MUFU.RCP R12, R12 ;  /* 0x0000000c000c7308 */ /* 0x000e620000001000 */
[----:B------:R-:W-:-:S07]  /*02f0*/  FSEL R15, R14, 1, P1 ;  /* 0x3f8000000e0f7808 */ /* 0x000fce0000800000 */
[----:B------:R-:W3:Y:S01]  /*0300*/  MUFU.RCP R13, R13 ;  /* 0x0000000d000d7308 */ /* 0x000ee20000001000 */
[----:B------:R-:W-:Y:S01]  /*0310*/  FSEL R14, R14, 1, P2 ;  /* 0x3f8000000e0e7808 */ /* 0x000fe20001000000 */
[----:B------:R-:W-:-:S04]  /*0320*/  @!P3 FMUL R15, R15, 16777216 ;  /* 0x4b8000000f0fb820 */ /* 0x000fc80000400000 */
[----:B------:R-:W-:Y:S01]  /*0330*/  @!P4 FMUL R14, R14, 16777216 ;  /* 0x4b8000000e0ec820 */ /* 0x000fe20000400000 */
[----:B----4-:R-:W-:Y:S01]  /*0340*/  FADD R5, -R7, R5 ;  /* 0x0000000507057221 */ /* 0x010fe20000000100 */
[----:B------:R-:W-:Y:S01]  /*0350*/  FADD R4, -R6, R4 ;  /* 0x0000000406047221 */ /* 0x000fe20000000100 */
[----:B-1----:R-:W-:Y:S01]  /*0360*/  FMUL R15, R12, R15 ;  /* 0x0000000f0c0f7220 */ /* 0x002fe20000400000 */
[----:B---3--:R-:W-:-:S03]  /*0370*/  FMUL R14, R13, R14 ;  /* 0x0000000e0d0e7220 */ /* 0x008fc60000400000 */
[----:B------:R-:W-:Y:S01]  /*0380*/  FMUL R15, R4, R15 ;  /* 0x0000000f040f7220 */ /* 0x000fe20000400000 */
[----:B------:R-:W-:-:S03]  /*0390*/  FMUL R14, R5, R14 ;  /* 0x0000000e050e7220 */ /* 0x000fc60000400000 */
[----:B--2---:R-:W-:Y:S01]  /*03a0*/  FFMA R8, R15, R10, R8 ;  /* 0x0000000a0f087223 */ /* 0x004fe20000000008 */
[----:B------:R-:W-:-:S04]  /*03b0*/  FFMA R9, R14, R11, R9 ;  /* 0x0000000b0e097223 */ /* 0x000fc80000000009 */
[----:B------:R-:W-:Y:S02]  /*03c0*/  FSETP.GEU.AND P1, PT, R8, RZ, PT ;  /* 0x000000ff0800720b */ /* 0x000fe40003f2e000 */
[C---:B------:R-:W-:Y:S01]  /*03d0*/  FSETP.GEU.AND P2, PT, R9.reuse, RZ, PT ;  /* 0x000000ff0900720b */ /* 0x040fe20003f4e000 */
[----:B0-----:R-:W-:Y:S01]  /*03e0*/  IMAD.WIDE R2, R0, 0x4, R2 ;  /* 0x0000000400027825 */ /* 0x001fe200078e0202 */
[----:B------:R-:W-:Y:S02]  /*03f0*/  FSEL R8, R8, RZ, P1 ;  /* 0x000000ff08087208 */ /* 0x000fe40000800000 */
[----:B------:R-:W-:Y:S01]  /*0400*/  FSEL R9, R9, RZ, P2 ;  /* 0x000000ff09097208 */ /* 0x000fe20001000000 */
[----:B------:R-:W-:Y:S08]  /*0410*/  @P0 EXIT ;  /* 0x000000000000094d */ /* 0x000ff00003800000 */
[----:B------:R-:W-:Y:S01]  /*0420*/  STG.E.64 desc[UR4][R2.64], R8 ;  /* 0x0000000802007986 */ /* 0x000fe2000c101b04 */
[----:B------:R-:W-:Y:S05]  /*0430*/  EXIT ;  /* 0x000000000000794d */ /* 0x000fea0003800000 */
.L_x_0:
[----:B------:R-:W-:-:S00]  /*0440*/  BRA `(.L_x_0) ;  /* 0xfffffffc00fc7947 */ /* 0x000fc0000383ffff */
[----:B------:R-:W-:-:S00]  /*0450*/  NOP ;  /* 0x0000000000007918 */ /* 0x000fc00000000000 */
        /* <DEDUP_REMOVED lines=10> */
.L_x_1:


//--------------------- .nv.global.init           --------------------------
	.section	.nv.global.init,"aw",@progbits
.nv.global.init:
	.type		_$_str,@object
	.size		_$_str,(_$_str_$_2 - _$_str)
_$_str:
        /*0000*/ 	.byte	0x5f, 0x5f, 0x43, 0x55, 0x44, 0x41, 0x5f, 0x46, 0x54, 0x5a, 0x00
	.type		_$_str_$_2,@object
	.size		_$_str_$_2,(.L_1 - _$_str_$_2)
_$_str_$_2:
        /*000b*/ 	.byte	0x5f, 0x5f, 0x43, 0x55, 0x44, 0x41, 0x5f, 0x50, 0x52, 0x45, 0x43, 0x5f, 0x53, 0x51, 0x52, 0x54
        /*001b*/ 	.byte	0x00
.L_1:


//--------------------- .nv.constant0.triton_poi_fused__native_batch_norm_legit_no_training_relu_4 --------------------------
	.section	.nv.constant0.triton_poi_fused__native_batch_norm_legit_no_training_relu_4,"a",@progbits
	.sectionflags	@""
	.align	4
.nv.constant0.triton_poi_fused__native_batch_norm_legit_no_training_relu_4:
	.zero		580
